//
// Generated by NVIDIA NVVM Compiler
//
// Compiler Build ID: CL-36424714
// Cuda compilation tools, release 13.0, V13.0.88
// Based on NVVM 20.0.0
//

.version 9.0
.target sm_100
.address_size 64

	// .globl	_Z4plusPiS_S_i

.visible .entry _Z4plusPiS_S_i(
	.param .u64 .ptr .align 1 _Z4plusPiS_S_i_param_0,
	.param .u64 .ptr .align 1 _Z4plusPiS_S_i_param_1,
	.param .u64 .ptr .align 1 _Z4plusPiS_S_i_param_2,
	.param .u32 _Z4plusPiS_S_i_param_3
)
{
	.reg .pred 	%p<2>;
	.reg .b32 	%r<9>;
	.reg .b64 	%rd<11>;

	ld.param.u64 	%rd1, [_Z4plusPiS_S_i_param_0];
	ld.param.u64 	%rd2, [_Z4plusPiS_S_i_param_1];
	ld.param.u64 	%rd3, [_Z4plusPiS_S_i_param_2];
	ld.param.u32 	%r2, [_Z4plusPiS_S_i_param_3];
	mov.u32 	%r3, %tid.x;
	mov.u32 	%r4, %ctaid.x;
	mov.u32 	%r5, %ntid.x;
	mad.lo.s32 	%r1, %r4, %r5, %r3;
	setp.ge.s32 	%p1, %r1, %r2;
	@%p1 bra 	$L__BB0_2;
	cvta.to.global.u64 	%rd4, %rd1;
	cvta.to.global.u64 	%rd5, %rd2;
	cvta.to.global.u64 	%rd6, %rd3;
	mul.wide.s32 	%rd7, %r1, 4;
	add.s64 	%rd8, %rd4, %rd7;
	ld.global.u32 	%r6, [%rd8];
	add.s64 	%rd9, %rd5, %rd7;
	ld.global.u32 	%r7, [%rd9];
	mul.lo.s32 	%r8, %r7, %r6;
	add.s64 	%rd10, %rd6, %rd7;
	st.global.u32 	[%rd10], %r8;
$L__BB0_2:
	ret;

}


// ===== COMPILED SASS (sm_100) =====

	.target	sm_100

	.elftype	@"ET_EXEC"


//--------------------- .note.nv.tkinfo           --------------------------
	.section	.note.nv.tkinfo,"",@"SHT_NOTE"
	.sectionflags	@"SHF_NOTE_NV_TKINFO"
	.tkinfo
        /*0018*/ 	.word	0x00000002
        /*0030*/ 	.string	""
        /*0030*/ 	.string	"ptxas"
        /*0030*/ 	.string	"Cuda compilation tools, release 13.0, V13.0.88"
        /*0030*/ 	.string	"Build cuda_13.0.r13.0/compiler.36424714_0"
        /*0030*/ 	.string	"-arch sm_100 -m 64 "



//--------------------- .note.nv.cuinfo           --------------------------
	.section	.note.nv.cuinfo,"",@"SHT_NOTE"
	.sectionflags	@"SHF_NOTE_NV_CUINFO"
        /*0018*/ 	.short	0x0002
        /*001a*/ 	.short	0x0064
        /*001c*/ 	.short	0x0082
	.zero		2


//--------------------- .nv.info                  --------------------------
	.section	.nv.info,"",@"SHT_CUDA_INFO"
	.align	4


	//----- nvinfo : EIATTR_REGCOUNT
	.align		4
        /*0000*/ 	.byte	0x04, 0x2f
        /*0002*/ 	.short	(.L_1 - .L_0)
	.align		4
.L_0:
        /*0004*/ 	.word	index@(_Z4plusPiS_S_i)
        /*0008*/ 	.word	0x0000000c


	//----- nvinfo : EIATTR_FRAME_SIZE
	.align		4
.L_1:
        /*000c*/ 	.byte	0x04, 0x11
        /*000e*/ 	.short	(.L_3 - .L_2)
	.align		4
.L_2:
        /*0010*/ 	.word	index@(_Z4plusPiS_S_i)
        /*0014*/ 	.word	0x00000000


	//----- nvinfo : EIATTR_MIN_STACK_SIZE
	.align		4
.L_3:
        /*0018*/ 	.byte	0x04, 0x12
        /*001a*/ 	.short	(.L_5 - .L_4)
	.align		4
.L_4:
        /*001c*/ 	.word	index@(_Z4plusPiS_S_i)
        /*0020*/ 	.word	0x00000000
.L_5:


//--------------------- .nv.compat                --------------------------
	.section	.nv.compat,"",@"SHT_CUDA_COMPAT_INFO"
	.align	4
        /*0000*/ 	.byte	0x02, 0x09, 0x00, 0x00, 0x02, 0x02, 0x01, 0x00, 0x02, 0x05, 0x05, 0x00, 0x03, 0x07, 0x01, 0x01
        /*0010*/ 	.byte	0x02, 0x03, 0x00, 0x00, 0x02, 0x06, 0x01, 0x00, 0x04, 0x0b, 0x08, 0x00, 0x09, 0x00, 0x00, 0x00
        /*0020*/ 	.byte	0x00, 0x00, 0x00, 0x00


//--------------------- .nv.info._Z4plusPiS_S_i   --------------------------
	.section	.nv.info._Z4plusPiS_S_i,"",@"SHT_CUDA_INFO"
	.sectionflags	@""
	.align	4


	//----- nvinfo : EIATTR_CUDA_API_VERSION
	.align		4
        /*0000*/ 	.byte	0x04, 0x37
        /*0002*/ 	.short	(.L_7 - .L_6)
.L_6:
        /*0004*/ 	.word	0x00000082


	//----- nvinfo : EIATTR_KPARAM_INFO
	.align		4
.L_7:
        /*0008*/ 	.byte	0x04, 0x17
        /*000a*/ 	.short	(.L_9 - .L_8)
.L_8:
        /*000c*/ 	.word	0x00000000
        /*0010*/ 	.short	0x0003
        /*0012*/ 	.short	0x0018
        /*0014*/ 	.byte	0x00, 0xf0, 0x11, 0x00


	//----- nvinfo : EIATTR_KPARAM_INFO
	.align		4
.L_9:
        /*0018*/ 	.byte	0x04, 0x17
        /*001a*/ 	.short	(.L_11 - .L_10)
.L_10:
        /*001c*/ 	.word	0x00000000
        /*0020*/ 	.short	0x0002
        /*0022*/ 	.short	0x0010
        /*0024*/ 	.byte	0x00, 0xf5, 0x21, 0x00


	//----- nvinfo : EIATTR_KPARAM_INFO
	.align		4
.L_11:
        /*0028*/ 	.byte	0x04, 0x17
        /*002a*/ 	.short	(.L_13 - .L_12)
.L_12:
        /*002c*/ 	.word	0x00000000
        /*0030*/ 	.short	0x0001
        /*0032*/ 	.short	0x0008
        /*0034*/ 	.byte	0x00, 0xf5, 0x21, 0x00


	//----- nvinfo : EIATTR_KPARAM_INFO
	.align		4
.L_13:
        /*0038*/ 	.byte	0x04, 0x17
        /*003a*/ 	.short	(.L_15 - .L_14)
.L_14:
        /*003c*/ 	.word	0x00000000
        /*0040*/ 	.short	0x0000
        /*0042*/ 	.short	0x0000
        /*0044*/ 	.byte	0x00, 0xf5, 0x21, 0x00


	//----- nvinfo : EIATTR_SPARSE_MMA_MASK
	.align		4
.L_15:
        /*0048*/ 	.byte	0x03, 0x50
        /*004a*/ 	.short	0x0000


	//----- nvinfo : EIATTR_MAXREG_COUNT
	.align		4
        /*004c*/ 	.byte	0x03, 0x1b
        /*004e*/ 	.short	0x00ff


	//----- nvinfo : EIATTR_MERCURY_ISA_VERSION
	.align		4
        /*0050*/ 	.byte	0x03, 0x5f
        /*0052*/ 	.short	0x0101


	//----- nvinfo : EIATTR_VRC_CTA_INIT_COUNT
	.align		4
        /*0054*/ 	.byte	0x02, 0x4a
	.zero		1
	.zero		1


	//----- nvinfo : EIATTR_EXIT_INSTR_OFFSETS
	.align		4
        /*0058*/ 	.byte	0x04, 0x1c
        /*005a*/ 	.short	(.L_17 - .L_16)


	//   ....[0]....
.L_16:
        /*005c*/ 	.word	0x00000070


	//   ....[1]....
        /*0060*/ 	.word	0x00000130


	//----- nvinfo : EIATTR_CBANK_PARAM_SIZE
	.align		4
.L_17:
        /*0064*/ 	.byte	0x03, 0x19
        /*0066*/ 	.short	0x001c


	//----- nvinfo : EIATTR_PARAM_CBANK
	.align		4
        /*0068*/ 	.byte	0x04, 0x0a
        /*006a*/ 	.short	(.L_19 - .L_18)
	.align		4
.L_18:
        /*006c*/ 	.word	index@(.nv.constant0._Z4plusPiS_S_i)
        /*0070*/ 	.short	0x0380
        /*0072*/ 	.short	0x001c


	//----- nvinfo : EIATTR_SW_WAR
	.align		4
.L_19:
        /*0074*/ 	.byte	0x04, 0x36
        /*0076*/ 	.short	(.L_21 - .L_20)
.L_20:
        /*0078*/ 	.word	0x00000008
.L_21:


//--------------------- .nv.callgraph             --------------------------
	.section	.nv.callgraph,"",@"SHT_CUDA_CALLGRAPH"
	.align	4
	.sectionentsize	8
	.align		4
        /*0000*/ 	.word	0x00000000
	.align		4
        /*0004*/ 	.word	0xffffffff
	.align		4
        /*0008*/ 	.word	0x00000000
	.align		4
        /*000c*/ 	.word	0xfffffffe
	.align		4
        /*0010*/ 	.word	0x00000000
	.align		4
        /*0014*/ 	.word	0xfffffffd
	.align		4
        /*0018*/ 	.word	0x00000000
	.align		4
        /*001c*/ 	.word	0xfffffffc


//--------------------- .text._Z4plusPiS_S_i      --------------------------
	.section	.text._Z4plusPiS_S_i,"ax",@progbits
	.align	128
        .global         _Z4plusPiS_S_i
        .type           _Z4plusPiS_S_i,@function
        .size           _Z4plusPiS_S_i,(.L_x_1 - _Z4plusPiS_S_i)
        .other          _Z4plusPiS_S_i,@"STO_CUDA_ENTRY STV_DEFAULT"
_Z4plusPiS_S_i:
.text._Z4plusPiS_S_i:
[----:B------:R-:W-:Y:S01]  /*0000*/  LDC R1, c[0x0][0x37c] ;  /* 0x0000df00ff017b82 */ /* 0x000fe20000000800 */
[----:B------:R-:W0:Y:S07]  /*0010*/  S2R R9, SR_TID.X ;  /* 0x0000000000097919 */ /* 0x000e2e0000002100 */
[----:B------:R-:W0:Y:S01]  /*0020*/  S2UR UR4, SR_CTAID.X ;  /* 0x00000000000479c3 */ /* 0x000e220000002500 */
[----:B------:R-:W1:Y:S07]  /*0030*/  LDCU UR5, c[0x0][0x398] ;  /* 0x00007300ff0577ac */ /* 0x000e6e0008000800 */
[----:B------:R-:W0:Y:S02]  /*0040*/  LDC R0, c[0x0][0x360] ;  /* 0x0000d800ff007b82 */ /* 0x000e240000000800 */
[----:B0-----:R-:W-:-:S05]  /*0050*/  IMAD R9, R0, UR4, R9 ;  /* 0x0000000400097c24 */ /* 0x001fca000f8e0209 */
[----:B-1----:R-:W-:-:S13]  /*0060*/  ISETP.GE.AND P0, PT, R9, UR5, PT ;  /* 0x0000000509007c0c */ /* 0x002fda000bf06270 */
[----:B------:R-:W-:Y:S05]  /*0070*/  @P0 EXIT ;  /* 0x000000000000094d */ /* 0x000fea0003800000 */
[----:B------:R-:W0:Y:S01]  /*0080*/  LDC.64 R2, c[0x0][0x380] ;  /* 0x0000e000ff027b82 */ /* 0x000e220000000a00 */
[----:B------:R-:W1:Y:S07]  /*0090*/  LDCU.64 UR4, c[0x0][0x358] ;  /* 0x00006b00ff0477ac */ /* 0x000e6e0008000a00 */
[----:B------:R-:W2:Y:S08]  /*00a0*/  LDC.64 R4, c[0x0][0x388] ;  /* 0x0000e200ff047b82 */ /* 0x000eb00000000a00 */
[----:B------:R-:W3:Y:S01]  /*00b0*/  LDC.64 R6, c[0x0][0x390] ;  /* 0x0000e400ff067b82 */ /* 0x000ee20000000a00 */
[----:B0-----:R-:W-:-:S06]  /*00c0*/  IMAD.WIDE R2, R9, 0x4, R2 ;  /* 0x0000000409027825 */ /* 0x001fcc00078e0202 */
[----:B-1----:R-:W4:Y:S01]  /*00d0*/  LDG.E R2, desc[UR4][R2.64] ;  /* 0x0000000402027981 */ /* 0x002f22000c1e1900 */
[----:B--2---:R-:W-:-:S06]  /*00e0*/  IMAD.WIDE R4, R9, 0x4, R4 ;  /* 0x0000000409047825 */ /* 0x004fcc00078e0204 */
[----:B------:R-:W4:Y:S01]  /*00f0*/  LDG.E R5, desc[UR4][R4.64] ;  /* 0x0000000404057981 */ /* 0x000f22000c1e1900 */
[----:B---3--:R-:W-:-:S04]  /*0100*/  IMAD.WIDE R6, R9, 0x4, R6 ;  /* 0x0000000409067825 */ /* 0x008fc800078e0206 */
[----:B----4-:R-:W-:-:S05]  /*0110*/  IMAD R9, R2, R5, RZ ;  /* 0x0000000502097224 */ /* 0x010fca00078e02ff */
[----:B------:R-:W-:Y:S01]  /*0120*/  STG.E desc[UR4][R6.64], R9 ;  /* 0x0000000906007986 */ /* 0x000fe2000c101904 */
[----:B------:R-:W-:Y:S05]  /*0130*/  EXIT ;  /* 0x000000000000794d */ /* 0x000fea0003800000 */
.L_x_0:
[----:B------:R-:W-:-:S00]  /*0140*/  BRA `(.L_x_0) ;  /* 0xfffffffc00fc7947 */ /* 0x000fc0000383ffff */
[----:B------:R-:W-:-:S00]  /*0150*/  NOP ;  /* 0x0000000000007918 */ /* 0x000fc00000000000 */
        /* <DEDUP_REMOVED lines=10> */
.L_x_1:


//--------------------- .nv.shared.reserved.0     --------------------------
	.section	.nv.shared.reserved.0,"aw",@nobits
	.weak		__nv_reservedSMEM_offset_0_alias
	.size		__nv_reservedSMEM_offset_0_alias, 0, 64
	.other		__nv_reservedSMEM_offset_0_alias,@"STO_CUDA_RESERVED_SHARED STV_DEFAULT"
__nv_reservedSMEM_offset_0_alias:
	.zero		0
	.zero		64


//--------------------- .nv.constant0._Z4plusPiS_S_i --------------------------
	.section	.nv.constant0._Z4plusPiS_S_i,"a",@progbits
	.sectionflags	@""
	.align	4
.nv.constant0._Z4plusPiS_S_i:
	.zero		924


//--------------------- SYMBOLS --------------------------

	.type		.nv.reservedSmem.offset0,@object
	.size		.nv.reservedSmem.offset0,0x4
